//
// Generated by NVIDIA NVVM Compiler
//
// Compiler Build ID: CL-36424714
// Cuda compilation tools, release 13.0, V13.0.88
// Based on NVVM 20.0.0
//

.version 9.0
.target sm_100
.address_size 64

	// .globl	_Z3fooP8CSRGraphi
.extern .func  (.param .b32 func_retval0) vprintf
(
	.param .b64 vprintf_param_0,
	.param .b64 vprintf_param_1
)
;
.extern .func  (.param .b64 func_retval0) malloc
(
	.param .b64 malloc_param_0
)
;
.global .align 1 .b8 $str[23] = {103, 114, 97, 112, 104, 32, 110, 95, 118, 101, 114, 116, 105, 99, 101, 115, 32, 61, 32, 37, 100, 10};
.global .align 1 .b8 $str$1[57] = {73, 116, 101, 114, 97, 116, 105, 110, 103, 32, 111, 118, 101, 114, 32, 97, 108, 108, 32, 101, 100, 103, 101, 115, 32, 97, 115, 115, 111, 99, 105, 97, 116, 101, 100, 32, 119, 105, 116, 104, 32, 118, 101, 114, 116, 101, 120, 32, 105, 100, 32, 61, 32, 37, 100, 10};
.global .align 1 .b8 $str$2[31] = {86, 101, 114, 116, 101, 120, 32, 98, 101, 103, 105, 110, 115, 32, 97, 116, 32, 101, 100, 103, 101, 32, 105, 100, 32, 61, 32, 37, 100, 10};
.global .align 1 .b8 $str$3[29] = {86, 101, 114, 116, 101, 120, 32, 101, 110, 100, 115, 32, 97, 116, 32, 101, 100, 103, 101, 32, 105, 100, 32, 61, 32, 37, 100, 10};
.global .align 1 .b8 $str$4[14] = {101, 100, 103, 101, 32, 105, 100, 32, 61, 32, 37, 100, 10};
.global .align 1 .b8 $str$5[18] = {110, 101, 105, 103, 104, 98, 111, 114, 32, 105, 100, 32, 61, 32, 37, 100, 10};
.global .align 1 .b8 $str$6[40] = {110, 101, 119, 32, 110, 101, 105, 103, 104, 98, 111, 114, 32, 105, 100, 32, 97, 100, 100, 101, 100, 32, 116, 111, 32, 108, 101, 118, 101, 108, 32, 37, 100, 32, 61, 32, 37, 100, 10};

.visible .entry _Z3fooP8CSRGraphi(
	.param .u64 .ptr .align 1 _Z3fooP8CSRGraphi_param_0,
	.param .u32 _Z3fooP8CSRGraphi_param_1
)
{
	.local .align 8 .b8 	__local_depot0[8];
	.reg .b64 	%SP;
	.reg .b64 	%SPL;
	.reg .pred 	%p<2>;
	.reg .b32 	%r<9>;
	.reg .b64 	%rd<7>;

	mov.u64 	%SPL, __local_depot0;
	cvta.local.u64 	%SP, %SPL;
	ld.param.u64 	%rd1, [_Z3fooP8CSRGraphi_param_0];
	ld.param.u32 	%r1, [_Z3fooP8CSRGraphi_param_1];
	mov.u32 	%r2, %ctaid.x;
	mov.u32 	%r3, %ntid.x;
	mov.u32 	%r4, %tid.x;
	mad.lo.s32 	%r5, %r2, %r3, %r4;
	setp.ge.s32 	%p1, %r5, %r1;
	@%p1 bra 	$L__BB0_2;
	add.u64 	%rd2, %SP, 0;
	add.u64 	%rd3, %SPL, 0;
	cvta.to.global.u64 	%rd4, %rd1;
	ld.global.u32 	%r6, [%rd4];
	st.local.u32 	[%rd3], %r6;
	mov.u64 	%rd5, $str;
	cvta.global.u64 	%rd6, %rd5;
	{ // callseq 0, 0
	.param .b64 param0;
	st.param.b64 	[param0], %rd6;
	.param .b64 param1;
	st.param.b64 	[param1], %rd2;
	.param .b32 retval0;
	call.uni (retval0), 
	vprintf, 
	(
	param0, 
	param1
	);
	ld.param.b32 	%r7, [retval0];
	} // callseq 0
$L__BB0_2:
	ret;

}
	// .globl	_Z10bfs_kernelP8CSRGraphPiS1_S1_
.visible .entry _Z10bfs_kernelP8CSRGraphPiS1_S1_(
	.param .u64 .ptr .align 1 _Z10bfs_kernelP8CSRGraphPiS1_S1__param_0,
	.param .u64 .ptr .align 1 _Z10bfs_kernelP8CSRGraphPiS1_S1__param_1,
	.param .u64 .ptr .align 1 _Z10bfs_kernelP8CSRGraphPiS1_S1__param_2,
	.param .u64 .ptr .align 1 _Z10bfs_kernelP8CSRGraphPiS1_S1__param_3
)
{
	.local .align 8 .b8 	__local_depot1[8];
	.reg .b64 	%SP;
	.reg .b64 	%SPL;
	.reg .pred 	%p<6>;
	.reg .b32 	%r<48>;
	.reg .b64 	%rd<72>;

	mov.u64 	%SPL, __local_depot1;
	cvta.local.u64 	%SP, %SPL;
	ld.param.u64 	%rd8, [_Z10bfs_kernelP8CSRGraphPiS1_S1__param_0];
	ld.param.u64 	%rd9, [_Z10bfs_kernelP8CSRGraphPiS1_S1__param_1];
	ld.param.u64 	%rd7, [_Z10bfs_kernelP8CSRGraphPiS1_S1__param_2];
	ld.param.u64 	%rd10, [_Z10bfs_kernelP8CSRGraphPiS1_S1__param_3];
	cvta.to.global.u64 	%rd1, %rd10;
	cvta.to.global.u64 	%rd2, %rd9;
	cvta.to.global.u64 	%rd3, %rd8;
	add.u64 	%rd11, %SP, 0;
	add.u64 	%rd4, %SPL, 0;
	mov.u32 	%r6, %ntid.x;
	mov.u32 	%r7, %ctaid.x;
	mov.u32 	%r8, %tid.x;
	mad.lo.s32 	%r1, %r6, %r7, %r8;
	ld.global.u32 	%r9, [%rd3];
	setp.ge.s32 	%p1, %r1, %r9;
	@%p1 bra 	$L__BB1_7;
	mul.wide.s32 	%rd12, %r1, 4;
	add.s64 	%rd13, %rd2, %rd12;
	ld.global.u32 	%r10, [%rd13];
	ld.global.u32 	%r11, [%rd1];
	add.s32 	%r12, %r11, -1;
	setp.ne.s32 	%p2, %r10, %r12;
	@%p2 bra 	$L__BB1_7;
	st.local.u32 	[%rd4], %r1;
	mov.u64 	%rd14, $str$1;
	cvta.global.u64 	%rd15, %rd14;
	{ // callseq 1, 0
	.param .b64 param0;
	st.param.b64 	[param0], %rd15;
	.param .b64 param1;
	st.param.b64 	[param1], %rd11;
	.param .b32 retval0;
	call.uni (retval0), 
	vprintf, 
	(
	param0, 
	param1
	);
	ld.param.b32 	%r13, [retval0];
	} // callseq 1
	{ // callseq 2, 0
	.param .b64 param0;
	st.param.b64 	[param0], 40;
	.param .b64 retval0;
	call.uni (retval0), 
	malloc, 
	(
	param0
	);
	ld.param.b64 	%rd17, [retval0];
	} // callseq 2
	st.global.u64 	[%rd3+8], %rd17;
	{ // callseq 3, 0
	.param .b64 param0;
	st.param.b64 	[param0], 60;
	.param .b64 retval0;
	call.uni (retval0), 
	malloc, 
	(
	param0
	);
	ld.param.b64 	%rd19, [retval0];
	} // callseq 3
	st.global.u64 	[%rd3+16], %rd19;
	ld.global.u64 	%rd21, [%rd3+8];
	mov.b32 	%r15, 0;
	st.u32 	[%rd21], %r15;
	ld.global.u64 	%rd22, [%rd3+8];
	mov.b32 	%r16, 2;
	st.u32 	[%rd22+4], %r16;
	ld.global.u64 	%rd23, [%rd3+8];
	mov.b32 	%r17, 4;
	st.u32 	[%rd23+8], %r17;
	ld.global.u64 	%rd24, [%rd3+8];
	mov.b32 	%r18, 7;
	st.u32 	[%rd24+12], %r18;
	ld.global.u64 	%rd25, [%rd3+8];
	mov.b32 	%r19, 9;
	st.u32 	[%rd25+16], %r19;
	ld.global.u64 	%rd26, [%rd3+8];
	mov.b32 	%r20, 11;
	st.u32 	[%rd26+20], %r20;
	ld.global.u64 	%rd27, [%rd3+8];
	mov.b32 	%r21, 12;
	st.u32 	[%rd27+24], %r21;
	ld.global.u64 	%rd28, [%rd3+8];
	mov.b32 	%r22, 13;
	st.u32 	[%rd28+28], %r22;
	ld.global.u64 	%rd29, [%rd3+8];
	mov.b32 	%r23, 15;
	st.u32 	[%rd29+32], %r23;
	ld.global.u64 	%rd30, [%rd3+8];
	st.u32 	[%rd30+36], %r23;
	ld.global.u64 	%rd31, [%rd3+16];
	mov.b32 	%r24, 1;
	st.u32 	[%rd31], %r24;
	ld.global.u64 	%rd32, [%rd3+16];
	st.u32 	[%rd32+4], %r16;
	ld.global.u64 	%rd33, [%rd3+16];
	mov.b32 	%r25, 3;
	st.u32 	[%rd33+8], %r25;
	ld.global.u64 	%rd34, [%rd3+16];
	st.u32 	[%rd34+12], %r17;
	ld.global.u64 	%rd35, [%rd3+16];
	mov.b32 	%r26, 5;
	st.u32 	[%rd35+16], %r26;
	ld.global.u64 	%rd36, [%rd3+16];
	mov.b32 	%r27, 6;
	st.u32 	[%rd36+20], %r27;
	ld.global.u64 	%rd37, [%rd3+16];
	st.u32 	[%rd37+24], %r18;
	ld.global.u64 	%rd38, [%rd3+16];
	st.u32 	[%rd38+28], %r17;
	ld.global.u64 	%rd39, [%rd3+16];
	mov.b32 	%r28, 8;
	st.u32 	[%rd39+32], %r28;
	ld.global.u64 	%rd40, [%rd3+16];
	st.u32 	[%rd40+36], %r26;
	ld.global.u64 	%rd41, [%rd3+16];
	st.u32 	[%rd41+40], %r28;
	ld.global.u64 	%rd42, [%rd3+16];
	st.u32 	[%rd42+44], %r27;
	ld.global.u64 	%rd43, [%rd3+16];
	st.u32 	[%rd43+48], %r28;
	ld.global.u64 	%rd44, [%rd3+16];
	st.u32 	[%rd44+52], %r15;
	ld.global.u64 	%rd45, [%rd3+16];
	st.u32 	[%rd45+56], %r27;
	ld.global.u64 	%rd46, [%rd3+8];
	add.s64 	%rd48, %rd46, %rd12;
	ld.u32 	%r29, [%rd48];
	st.local.u32 	[%rd4], %r29;
	mov.u64 	%rd49, $str$2;
	cvta.global.u64 	%rd50, %rd49;
	{ // callseq 4, 0
	.param .b64 param0;
	st.param.b64 	[param0], %rd50;
	.param .b64 param1;
	st.param.b64 	[param1], %rd11;
	.param .b32 retval0;
	call.uni (retval0), 
	vprintf, 
	(
	param0, 
	param1
	);
	ld.param.b32 	%r30, [retval0];
	} // callseq 4
	ld.global.u64 	%rd51, [%rd3+8];
	add.s64 	%rd52, %rd51, %rd12;
	ld.u32 	%r32, [%rd52+4];
	st.local.u32 	[%rd4], %r32;
	mov.u64 	%rd53, $str$3;
	cvta.global.u64 	%rd54, %rd53;
	{ // callseq 5, 0
	.param .b64 param0;
	st.param.b64 	[param0], %rd54;
	.param .b64 param1;
	st.param.b64 	[param1], %rd11;
	.param .b32 retval0;
	call.uni (retval0), 
	vprintf, 
	(
	param0, 
	param1
	);
	ld.param.b32 	%r33, [retval0];
	} // callseq 5
	ld.global.u64 	%rd55, [%rd3+8];
	add.s64 	%rd56, %rd55, %rd12;
	ld.u32 	%r47, [%rd56];
	ld.u32 	%r35, [%rd56+4];
	setp.ge.s32 	%p3, %r47, %r35;
	@%p3 bra 	$L__BB1_7;
	cvta.to.global.u64 	%rd5, %rd7;
$L__BB1_4:
	st.local.u32 	[%rd4], %r47;
	mov.u64 	%rd57, $str$4;
	cvta.global.u64 	%rd58, %rd57;
	{ // callseq 6, 0
	.param .b64 param0;
	st.param.b64 	[param0], %rd58;
	.param .b64 param1;
	st.param.b64 	[param1], %rd11;
	.param .b32 retval0;
	call.uni (retval0), 
	vprintf, 
	(
	param0, 
	param1
	);
	ld.param.b32 	%r36, [retval0];
	} // callseq 6
	ld.global.u64 	%rd60, [%rd3+16];
	mul.wide.s32 	%rd61, %r47, 4;
	add.s64 	%rd62, %rd60, %rd61;
	ld.u32 	%r4, [%rd62];
	st.local.u32 	[%rd4], %r4;
	mov.u64 	%rd63, $str$5;
	cvta.global.u64 	%rd64, %rd63;
	{ // callseq 7, 0
	.param .b64 param0;
	st.param.b64 	[param0], %rd64;
	.param .b64 param1;
	st.param.b64 	[param1], %rd11;
	.param .b32 retval0;
	call.uni (retval0), 
	vprintf, 
	(
	param0, 
	param1
	);
	ld.param.b32 	%r38, [retval0];
	} // callseq 7
	mul.wide.s32 	%rd65, %r4, 4;
	add.s64 	%rd6, %rd2, %rd65;
	ld.global.u32 	%r40, [%rd6];
	setp.ne.s32 	%p4, %r40, 2147483647;
	@%p4 bra 	$L__BB1_6;
	ld.global.u32 	%r41, [%rd1];
	st.local.v2.u32 	[%rd4], {%r41, %r4};
	mov.u64 	%rd66, $str$6;
	cvta.global.u64 	%rd67, %rd66;
	{ // callseq 8, 0
	.param .b64 param0;
	st.param.b64 	[param0], %rd67;
	.param .b64 param1;
	st.param.b64 	[param1], %rd11;
	.param .b32 retval0;
	call.uni (retval0), 
	vprintf, 
	(
	param0, 
	param1
	);
	ld.param.b32 	%r42, [retval0];
	} // callseq 8
	ld.global.u32 	%r44, [%rd1];
	st.global.u32 	[%rd6], %r44;
	mov.b32 	%r45, 1;
	st.global.u32 	[%rd5], %r45;
$L__BB1_6:
	add.s32 	%r47, %r47, 1;
	ld.global.u64 	%rd69, [%rd3+8];
	add.s64 	%rd71, %rd69, %rd12;
	ld.u32 	%r46, [%rd71+4];
	setp.lt.s32 	%p5, %r47, %r46;
	@%p5 bra 	$L__BB1_4;
$L__BB1_7:
	ret;

}


// ===== COMPILED SASS (sm_100) =====

	.target	sm_100

	.elftype	@"ET_EXEC"


//--------------------- .note.nv.tkinfo           --------------------------
	.section	.note.nv.tkinfo,"",@"SHT_NOTE"
	.sectionflags	@"SHF_NOTE_NV_TKINFO"
	.tkinfo
        /*0018*/ 	.word	0x00000002
        /*0030*/ 	.string	""
        /*0030*/ 	.string	"ptxas"
        /*0030*/ 	.string	"Cuda compilation tools, release 13.0, V13.0.88"
        /*0030*/ 	.string	"Build cuda_13.0.r13.0/compiler.36424714_0"
        /*0030*/ 	.string	"-arch sm_100 -m 64 "



//--------------------- .note.nv.cuinfo           --------------------------
	.section	.note.nv.cuinfo,"",@"SHT_NOTE"
	.sectionflags	@"SHF_NOTE_NV_CUINFO"
        /*0018*/ 	.short	0x0002
        /*001a*/ 	.short	0x0064
        /*001c*/ 	.short	0x0082
	.zero		2


//--------------------- .nv.info                  --------------------------
	.section	.nv.info,"",@"SHT_CUDA_INFO"
	.align	4


	//----- nvinfo : EIATTR_REGCOUNT
	.align		4
        /*0000*/ 	.byte	0x04, 0x2f
        /*0002*/ 	.short	(.L_8 - .L_7)
	.align		4
.L_7:
        /*0004*/ 	.word	index@(_Z3fooP8CSRGraphi)
        /*0008*/ 	.word	0x00000018


	//----- nvinfo : EIATTR_FRAME_SIZE
	.align		4
.L_8:
        /*000c*/ 	.byte	0x04, 0x11
        /*000e*/ 	.short	(.L_10 - .L_9)
	.align		4
.L_9:
        /*0010*/ 	.word	index@(_Z3fooP8CSRGraphi)
        /*0014*/ 	.word	0x00000008


	//----- nvinfo : EIATTR_REGCOUNT
	.align		4
.L_10:
        /*0018*/ 	.byte	0x04, 0x2f
        /*001a*/ 	.short	(.L_12 - .L_11)
	.align		4
.L_11:
        /*001c*/ 	.word	index@(_Z10bfs_kernelP8CSRGraphPiS1_S1_)
        /*0020*/ 	.word	0x00000020


	//----- nvinfo : EIATTR_FRAME_SIZE
	.align		4
.L_12:
        /*0024*/ 	.byte	0x04, 0x11
        /*0026*/ 	.short	(.L_14 - .L_13)
	.align		4
.L_13:
        /*0028*/ 	.word	index@(_Z10bfs_kernelP8CSRGraphPiS1_S1_)
        /*002c*/ 	.word	0x00000008


	//----- nvinfo : EIATTR_MIN_STACK_SIZE
	.align		4
.L_14:
        /*0030*/ 	.byte	0x04, 0x12
        /*0032*/ 	.short	(.L_16 - .L_15)
	.align		4
.L_15:
        /*0034*/ 	.word	index@(_Z10bfs_kernelP8CSRGraphPiS1_S1_)
        /*0038*/ 	.word	0x00000008


	//----- nvinfo : EIATTR_MIN_STACK_SIZE
	.align		4
.L_16:
        /*003c*/ 	.byte	0x04, 0x12
        /*003e*/ 	.short	(.L_18 - .L_17)
	.align		4
.L_17:
        /*0040*/ 	.word	index@(_Z3fooP8CSRGraphi)
        /*0044*/ 	.word	0x00000008
.L_18:


//--------------------- .nv.compat                --------------------------
	.section	.nv.compat,"",@"SHT_CUDA_COMPAT_INFO"
	.align	4
        /*0000*/ 	.byte	0x02, 0x09, 0x00, 0x00, 0x02, 0x02, 0x01, 0x00, 0x02, 0x05, 0x05, 0x00, 0x03, 0x07, 0x01, 0x01
        /*0010*/ 	.byte	0x02, 0x03, 0x00, 0x00, 0x02, 0x06, 0x01, 0x00, 0x04, 0x0b, 0x08, 0x00, 0x09, 0x00, 0x00, 0x00
        /*0020*/ 	.byte	0x00, 0x00, 0x00, 0x00


//--------------------- .nv.info._Z10bfs_kernelP8CSRGraphPiS1_S1_ --------------------------
	.section	.nv.info._Z10bfs_kernelP8CSRGraphPiS1_S1_,"",@"SHT_CUDA_INFO"
	.sectionflags	@""
	.align	4


	//----- nvinfo : EIATTR_CUDA_API_VERSION
	.align		4
        /*0000*/ 	.byte	0x04, 0x37
        /*0002*/ 	.short	(.L_20 - .L_19)
.L_19:
        /*0004*/ 	.word	0x00000082


	//----- nvinfo : EIATTR_KPARAM_INFO
	.align		4
.L_20:
        /*0008*/ 	.byte	0x04, 0x17
        /*000a*/ 	.short	(.L_22 - .L_21)
.L_21:
        /*000c*/ 	.word	0x00000000
        /*0010*/ 	.short	0x0003
        /*0012*/ 	.short	0x0018
        /*0014*/ 	.byte	0x00, 0xf5, 0x21, 0x00


	//----- nvinfo : EIATTR_KPARAM_INFO
	.align		4
.L_22:
        /*0018*/ 	.byte	0x04, 0x17
        /*001a*/ 	.short	(.L_24 - .L_23)
.L_23:
        /*001c*/ 	.word	0x00000000
        /*0020*/ 	.short	0x0002
        /*0022*/ 	.short	0x0010
        /*0024*/ 	.byte	0x00, 0xf5, 0x21, 0x00


	//----- nvinfo : EIATTR_KPARAM_INFO
	.align		4
.L_24:
        /*0028*/ 	.byte	0x04, 0x17
        /*002a*/ 	.short	(.L_26 - .L_25)
.L_25:
        /*002c*/ 	.word	0x00000000
        /*0030*/ 	.short	0x0001
        /*0032*/ 	.short	0x0008
        /*0034*/ 	.byte	0x00, 0xf5, 0x21, 0x00


	//----- nvinfo : EIATTR_KPARAM_INFO
	.align		4
.L_26:
        /*0038*/ 	.byte	0x04, 0x17
        /*003a*/ 	.short	(.L_28 - .L_27)
.L_27:
        /*003c*/ 	.word	0x00000000
        /*0040*/ 	.short	0x0000
        /*0042*/ 	.short	0x0000
        /*0044*/ 	.byte	0x00, 0xf5, 0x21, 0x00


	//----- nvinfo : EIATTR_SPARSE_MMA_MASK
	.align		4
.L_28:
        /*0048*/ 	.byte	0x03, 0x50
        /*004a*/ 	.short	0x0000


	//----- nvinfo : EIATTR_MAXREG_COUNT
	.align		4
        /*004c*/ 	.byte	0x03, 0x1b
        /*004e*/ 	.short	0x00ff


	//----- nvinfo : EIATTR_EXTERNS
	.align		4
        /*0050*/ 	.byte	0x04, 0x0f
        /*0052*/ 	.short	(.L_30 - .L_29)


	//   ....[0]....
	.align		4
.L_29:
        /*0054*/ 	.word	index@(vprintf)


	//   ....[1]....
	.align		4
        /*0058*/ 	.word	index@(malloc)


	//----- nvinfo : EIATTR_MERCURY_ISA_VERSION
	.align		4
.L_30:
        /*005c*/ 	.byte	0x03, 0x5f
        /*005e*/ 	.short	0x0101


	//----- nvinfo : EIATTR_VRC_CTA_INIT_COUNT
	.align		4
        /*0060*/ 	.byte	0x02, 0x4a
	.zero		1
	.zero		1


	//----- nvinfo : EIATTR_SYSCALL_OFFSETS
	.align		4
        /*0064*/ 	.byte	0x04, 0x46
        /*0066*/ 	.short	(.L_32 - .L_31)


	//   ....[0]....
.L_31:
        /*0068*/ 	.word	0x00000200


	//   ....[1]....
        /*006c*/ 	.word	0x00000260


	//   ....[2]....
        /*0070*/ 	.word	0x000002f0


	//   ....[3]....
        /*0074*/ 	.word	0x000007c0


	//   ....[4]....
        /*0078*/ 	.word	0x00000890


	//   ....[5]....
        /*007c*/ 	.word	0x000009a0


	//   ....[6]....
        /*0080*/ 	.word	0x00000a70


	//   ....[7]....
        /*0084*/ 	.word	0x00000b80


	//----- nvinfo : EIATTR_EXIT_INSTR_OFFSETS
	.align		4
.L_32:
        /*0088*/ 	.byte	0x04, 0x1c
        /*008a*/ 	.short	(.L_34 - .L_33)


	//   ....[0]....
.L_33:
        /*008c*/ 	.word	0x000000e0


	//   ....[1]....
        /*0090*/ 	.word	0x00000160


	//   ....[2]....
        /*0094*/ 	.word	0x00000900


	//   ....[3]....
        /*0098*/ 	.word	0x00000c70


	//----- nvinfo : EIATTR_CRS_STACK_SIZE
	.align		4
.L_34:
        /*009c*/ 	.byte	0x04, 0x1e
        /*009e*/ 	.short	(.L_36 - .L_35)
.L_35:
        /*00a0*/ 	.word	0x00000000


	//----- nvinfo : EIATTR_CBANK_PARAM_SIZE
	.align		4
.L_36:
        /*00a4*/ 	.byte	0x03, 0x19
        /*00a6*/ 	.short	0x0020


	//----- nvinfo : EIATTR_PARAM_CBANK
	.align		4
        /*00a8*/ 	.byte	0x04, 0x0a
        /*00aa*/ 	.short	(.L_38 - .L_37)
	.align		4
.L_37:
        /*00ac*/ 	.word	index@(.nv.constant0._Z10bfs_kernelP8CSRGraphPiS1_S1_)
        /*00b0*/ 	.short	0x0380
        /*00b2*/ 	.short	0x0020


	//----- nvinfo : EIATTR_SW_WAR
	.align		4
.L_38:
        /*00b4*/ 	.byte	0x04, 0x36
        /*00b6*/ 	.short	(.L_40 - .L_39)
.L_39:
        /*00b8*/ 	.word	0x00000008
.L_40:


//--------------------- .nv.info._Z3fooP8CSRGraphi --------------------------
	.section	.nv.info._Z3fooP8CSRGraphi,"",@"SHT_CUDA_INFO"
	.sectionflags	@""
	.align	4


	//----- nvinfo : EIATTR_CUDA_API_VERSION
	.align		4
        /*0000*/ 	.byte	0x04, 0x37
        /*0002*/ 	.short	(.L_42 - .L_41)
.L_41:
        /*0004*/ 	.word	0x00000082


	//----- nvinfo : EIATTR_KPARAM_INFO
	.align		4
.L_42:
        /*0008*/ 	.byte	0x04, 0x17
        /*000a*/ 	.short	(.L_44 - .L_43)
.L_43:
        /*000c*/ 	.word	0x00000000
        /*0010*/ 	.short	0x0001
        /*0012*/ 	.short	0x0008
        /*0014*/ 	.byte	0x00, 0xf0, 0x11, 0x00


	//----- nvinfo : EIATTR_KPARAM_INFO
	.align		4
.L_44:
        /*0018*/ 	.byte	0x04, 0x17
        /*001a*/ 	.short	(.L_46 - .L_45)
.L_45:
        /*001c*/ 	.word	0x00000000
        /*0020*/ 	.short	0x0000
        /*0022*/ 	.short	0x0000
        /*0024*/ 	.byte	0x00, 0xf5, 0x21, 0x00


	//----- nvinfo : EIATTR_SPARSE_MMA_MASK
	.align		4
.L_46:
        /*0028*/ 	.byte	0x03, 0x50
        /*002a*/ 	.short	0x0000


	//----- nvinfo : EIATTR_MAXREG_COUNT
	.align		4
        /*002c*/ 	.byte	0x03, 0x1b
        /*002e*/ 	.short	0x00ff


	//----- nvinfo : EIATTR_EXTERNS
	.align		4
        /*0030*/ 	.byte	0x04, 0x0f
        /*0032*/ 	.short	(.L_48 - .L_47)


	//   ....[0]....
	.align		4
.L_47:
        /*0034*/ 	.word	index@(vprintf)


	//----- nvinfo : EIATTR_MERCURY_ISA_VERSION
	.align		4
.L_48:
        /*0038*/ 	.byte	0x03, 0x5f
        /*003a*/ 	.short	0x0101


	//----- nvinfo : EIATTR_VRC_CTA_INIT_COUNT
	.align		4
        /*003c*/ 	.byte	0x02, 0x4a
	.zero		1
	.zero		1


	//----- nvinfo : EIATTR_SYSCALL_OFFSETS
	.align		4
        /*0040*/ 	.byte	0x04, 0x46
        /*0042*/ 	.short	(.L_50 - .L_49)


	//   ....[0]....
.L_49:
        /*0044*/ 	.word	0x00000170


	//----- nvinfo : EIATTR_EXIT_INSTR_OFFSETS
	.align		4
.L_50:
        /*0048*/ 	.byte	0x04, 0x1c
        /*004a*/ 	.short	(.L_52 - .L_51)


	//   ....[0]....
.L_51:
        /*004c*/ 	.word	0x000000c0


	//   ....[1]....
        /*0050*/ 	.word	0x00000180


	//----- nvinfo : EIATTR_CRS_STACK_SIZE
	.align		4
.L_52:
        /*0054*/ 	.byte	0x04, 0x1e
        /*0056*/ 	.short	(.L_54 - .L_53)
.L_53:
        /*0058*/ 	.word	0x00000000


	//----- nvinfo : EIATTR_CBANK_PARAM_SIZE
	.align		4
.L_54:
        /*005c*/ 	.byte	0x03, 0x19
        /*005e*/ 	.short	0x000c


	//----- nvinfo : EIATTR_PARAM_CBANK
	.align		4
        /*0060*/ 	.byte	0x04, 0x0a
        /*0062*/ 	.short	(.L_56 - .L_55)
	.align		4
.L_55:
        /*0064*/ 	.word	index@(.nv.constant0._Z3fooP8CSRGraphi)
        /*0068*/ 	.short	0x0380
        /*006a*/ 	.short	0x000c


	//----- nvinfo : EIATTR_SW_WAR
	.align		4
.L_56:
        /*006c*/ 	.byte	0x04, 0x36
        /*006e*/ 	.short	(.L_58 - .L_57)
.L_57:
        /*0070*/ 	.word	0x00000008
.L_58:


//--------------------- .nv.callgraph             --------------------------
	.section	.nv.callgraph,"",@"SHT_CUDA_CALLGRAPH"
	.align	4
	.sectionentsize	8
	.align		4
        /*0000*/ 	.word	0x00000000
	.align		4
        /*0004*/ 	.word	0xffffffff
	.align		4
        /*0008*/ 	.word	index@(_Z10bfs_kernelP8CSRGraphPiS1_S1_)
	.align		4
        /*000c*/ 	.word	index@(malloc)
	.align		4
        /*0010*/ 	.word	index@(_Z10bfs_kernelP8CSRGraphPiS1_S1_)
	.align		4
        /*0014*/ 	.word	index@(vprintf)
	.align		4
        /*0018*/ 	.word	index@(_Z3fooP8CSRGraphi)
	.align		4
        /*001c*/ 	.word	index@(vprintf)
	.align		4
        /*0020*/ 	.word	0x00000000
	.align		4
        /*0024*/ 	.word	0xfffffffe
	.align		4
        /*0028*/ 	.word	0x00000000
	.align		4
        /*002c*/ 	.word	0xfffffffd
	.align		4
        /*0030*/ 	.word	0x00000000
	.align		4
        /*0034*/ 	.word	0xfffffffc


//--------------------- .nv.constant4             --------------------------
	.section	.nv.constant4,"a",@progbits
	.align	8
	.align		8
.nv.constant4:
        /*0000*/ 	.dword	vprintf
	.align		8
        /*0008*/ 	.dword	malloc
	.align		8
        /*0010*/ 	.dword	$str
	.align		8
        /*0018*/ 	.dword	$str$1
	.align		8
        /*0020*/ 	.dword	$str$2
	.align		8
        /*0028*/ 	.dword	$str$3
	.align		8
        /*0030*/ 	.dword	$str$4
	.align		8
        /*0038*/ 	.dword	$str$5
	.align		8
        /*0040*/ 	.dword	$str$6


//--------------------- .text._Z10bfs_kernelP8CSRGraphPiS1_S1_ --------------------------
	.section	.text._Z10bfs_kernelP8CSRGraphPiS1_S1_,"ax",@progbits
	.align	128
        .global         _Z10bfs_kernelP8CSRGraphPiS1_S1_
        .type           _Z10bfs_kernelP8CSRGraphPiS1_S1_,@function
        .size           _Z10bfs_kernelP8CSRGraphPiS1_S1_,(.L_x_14 - _Z10bfs_kernelP8CSRGraphPiS1_S1_)
        .other          _Z10bfs_kernelP8CSRGraphPiS1_S1_,@"STO_CUDA_ENTRY STV_DEFAULT"
_Z10bfs_kernelP8CSRGraphPiS1_S1_:
.text._Z10bfs_kernelP8CSRGraphPiS1_S1_:
[----:B------:R-:W0:Y:S08]  /*0000*/  LDC R1, c[0x0][0x37c] ;  /* 0x0000df00ff017b82 */ /* 0x000e300000000800 */
[----:B------:R-:W1:Y:S01]  /*0010*/  LDC.64 R4, c[0x0][0x380] ;  /* 0x0000e000ff047b82 */ /* 0x000e620000000a00 */
[----:B------:R-:W1:Y:S01]  /*0020*/  LDCU.64 UR36, c[0x0][0x358] ;  /* 0x00006b00ff2477ac */ /* 0x000e620008000a00 */
[----:B0-----:R-:W-:Y:S01]  /*0030*/  VIADD R1, R1, 0xfffffff8 ;  /* 0xfffffff801017836 */ /* 0x001fe20000000000 */
[----:B-1----:R-:W2:Y:S01]  /*0040*/  LDG.E R5, desc[UR36][R4.64] ;  /* 0x0000002404057981 */ /* 0x002ea2000c1e1900 */
[----:B------:R-:W0:Y:S01]  /*0050*/  LDCU UR5, c[0x0][0x2fc] ;  /* 0x00005f80ff0577ac */ /* 0x000e220008000800 */
[----:B------:R-:W1:Y:S01]  /*0060*/  S2R R24, SR_CTAID.X ;  /* 0x0000000000187919 */ /* 0x000e620000002500 */
[----:B------:R-:W1:Y:S01]  /*0070*/  LDCU UR6, c[0x0][0x360] ;  /* 0x00006c00ff0677ac */ /* 0x000e620008000800 */
[----:B------:R-:W1:Y:S01]  /*0080*/  S2R R3, SR_TID.X ;  /* 0x0000000000037919 */ /* 0x000e620000002100 */
[----:B------:R-:W3:Y:S02]  /*0090*/  LDCU UR4, c[0x0][0x2f8] ;  /* 0x00005f00ff0477ac */ /* 0x000ee40008000800 */
[----:B---3--:R-:W-:-:S05]  /*00a0*/  IADD3 R22, P1, PT, R1, UR4, RZ ;  /* 0x0000000401167c10 */ /* 0x008fca000ff3e0ff */
[----:B0-----:R-:W-:Y:S02]  /*00b0*/  IMAD.X R2, RZ, RZ, UR5, P1 ;  /* 0x00000005ff027e24 */ /* 0x001fe400088e06ff */
[----:B-1----:R-:W-:-:S05]  /*00c0*/  IMAD R24, R24, UR6, R3 ;  /* 0x0000000618187c24 */ /* 0x002fca000f8e0203 */
[----:B--2---:R-:W-:-:S13]  /*00d0*/  ISETP.GE.AND P0, PT, R24, R5, PT ;  /* 0x000000051800720c */ /* 0x004fda0003f06270 */
[----:B------:R-:W-:Y:S05]  /*00e0*/  @P0 EXIT ;  /* 0x000000000000094d */ /* 0x000fea0003800000 */
[----:B------:R-:W0:Y:S08]  /*00f0*/  LDC.64 R4, c[0x0][0x388] ;  /* 0x0000e200ff047b82 */ /* 0x000e300000000a00 */
[----:B------:R-:W1:Y:S01]  /*0100*/  LDC.64 R6, c[0x0][0x398] ;  /* 0x0000e600ff067b82 */ /* 0x000e620000000a00 */
[----:B0-----:R-:W-:-:S06]  /*0110*/  IMAD.WIDE R4, R24, 0x4, R4 ;  /* 0x0000000418047825 */ /* 0x001fcc00078e0204 */
[----:B------:R-:W2:Y:S04]  /*0120*/  LDG.E R4, desc[UR36][R4.64] ;  /* 0x0000002404047981 */ /* 0x000ea8000c1e1900 */
[----:B-1----:R-:W3:Y:S02]  /*0130*/  LDG.E R6, desc[UR36][R6.64] ;  /* 0x0000002406067981 */ /* 0x002ee4000c1e1900 */
[----:B---3--:R-:W-:-:S04]  /*0140*/  IADD3 R3, PT, PT, R6, -0x1, RZ ;  /* 0xffffffff06037810 */ /* 0x008fc80007ffe0ff */
[----:B--2---:R-:W-:-:S13]  /*0150*/  ISETP.NE.AND P0, PT, R4, R3, PT ;  /* 0x000000030400720c */ /* 0x004fda0003f05270 */
[----:B------:R-:W-:Y:S05]  /*0160*/  @P0 EXIT ;  /* 0x000000000000094d */ /* 0x000fea0003800000 */
[----:B------:R-:W-:Y:S01]  /*0170*/  MOV R16, 0x0 ;  /* 0x0000000000107802 */ /* 0x000fe20000000f00 */
[----:B------:R0:W-:Y:S01]  /*0180*/  STL [R1], R24 ;  /* 0x0000001801007387 */ /* 0x0001e20000100800 */
[----:B------:R-:W1:Y:S01]  /*0190*/  LDCU.64 UR4, c[0x4][0x18] ;  /* 0x01000300ff0477ac */ /* 0x000e620008000a00 */
[----:B------:R-:W-:Y:S01]  /*01a0*/  MOV R6, R22 ;  /* 0x0000001600067202 */ /* 0x000fe20000000f00 */
[----:B------:R0:W2:Y:S01]  /*01b0*/  LDC.64 R8, c[0x4][R16] ;  /* 0x0100000010087b82 */ /* 0x0000a20000000a00 */
[----:B------:R-:W-:Y:S02]  /*01c0*/  IMAD.MOV.U32 R7, RZ, RZ, R2 ;  /* 0x000000ffff077224 */ /* 0x000fe400078e0002 */
[----:B-1----:R-:W-:Y:S02]  /*01d0*/  IMAD.U32 R4, RZ, RZ, UR4 ;  /* 0x00000004ff047e24 */ /* 0x002fe4000f8e00ff */
[----:B0-----:R-:W-:-:S07]  /*01e0*/  IMAD.U32 R5, RZ, RZ, UR5 ;  /* 0x00000005ff057e24 */ /* 0x001fce000f8e00ff */
[----:B------:R-:W-:-:S07]  /*01f0*/  LEPC R20, `(.L_x_0) ;  /* 0x000000001014794e */ /* 0x000fce0000000000 */
[----:B--2---:R-:W-:Y:S05]  /*0200*/  CALL.ABS.NOINC R8 ;  /* 0x0000000008007343 */ /* 0x004fea0003c00000 */
.L_x_0:
[----:B------:R-:W-:Y:S01]  /*0210*/  MOV R17, 0x8 ;  /* 0x0000000800117802 */ /* 0x000fe20000000f00 */
[----:B------:R-:W-:Y:S02]  /*0220*/  HFMA2 R5, -RZ, RZ, 0, 0 ;  /* 0x00000000ff057431 */ /* 0x000fe400000001ff */
[----:B------:R-:W-:Y:S01]  /*0230*/  IMAD.MOV.U32 R4, RZ, RZ, 0x28 ;  /* 0x00000028ff047424 */ /* 0x000fe200078e00ff */
[----:B------:R0:W1:Y:S06]  /*0240*/  LDC.64 R6, c[0x4][R17] ;  /* 0x0100000011067b82 */ /* 0x00006c0000000a00 */
[----:B------:R-:W-:-:S07]  /*0250*/  LEPC R20, `(.L_x_1) ;  /* 0x000000001014794e */ /* 0x000fce0000000000 */
[----:B01----:R-:W-:Y:S05]  /*0260*/  CALL.ABS.NOINC R6 ;  /* 0x0000000006007343 */ /* 0x003fea0003c00000 */
.L_x_1:
[----:B------:R-:W0:Y:S01]  /*0270*/  LDC.64 R8, c[0x0][0x380] ;  /* 0x0000e000ff087b82 */ /* 0x000e220000000a00 */
[----:B------:R-:W-:Y:S02]  /*0280*/  IMAD.MOV.U32 R6, RZ, RZ, R4 ;  /* 0x000000ffff067224 */ /* 0x000fe400078e0004 */
[----:B------:R-:W-:Y:S02]  /*0290*/  HFMA2 R4, -RZ, RZ, 0, 3.5762786865234375e-06 ;  /* 0x0000003cff047431 */ /* 0x000fe400000001ff */
[----:B------:R-:W-:Y:S02]  /*02a0*/  IMAD.MOV.U32 R7, RZ, RZ, R5 ;  /* 0x000000ffff077224 */ /* 0x000fe400078e0005 */
[----:B------:R-:W-:Y:S01]  /*02b0*/  IMAD.MOV.U32 R5, RZ, RZ, RZ ;  /* 0x000000ffff057224 */ /* 0x000fe200078e00ff */
[----:B------:R1:W2:Y:S02]  /*02c0*/  LDC.64 R10, c[0x4][R17] ;  /* 0x01000000110a7b82 */ /* 0x0002a40000000a00 */
[----:B0-----:R1:W-:Y:S04]  /*02d0*/  STG.E.64 desc[UR36][R8.64+0x8], R6 ;  /* 0x0000080608007986 */ /* 0x0013e8000c101b24 */
[----:B------:R-:W-:-:S07]  /*02e0*/  LEPC R20, `(.L_x_2) ;  /* 0x000000001014794e */ /* 0x000fce0000000000 */
[----:B-12---:R-:W-:Y:S05]  /*02f0*/  CALL.ABS.NOINC R10 ;  /* 0x000000000a007343 */ /* 0x006fea0003c00000 */
.L_x_2:
[----:B------:R-:W0:Y:S01]  /*0300*/  LDC.64 R8, c[0x0][0x380] ;  /* 0x0000e000ff087b82 */ /* 0x000e220000000a00 */
[----:B------:R-:W-:Y:S02]  /*0310*/  IMAD.MOV.U32 R6, RZ, RZ, 0x2 ;  /* 0x00000002ff067424 */ /* 0x000fe400078e00ff */
[----:B------:R-:W-:Y:S02]  /*0320*/  HFMA2 R3, -RZ, RZ, 0, 2.384185791015625e-07 ;  /* 0x00000004ff037431 */ /* 0x000fe400000001ff */
[----:B------:R-:W-:Y:S02]  /*0330*/  IMAD.MOV.U32 R7, RZ, RZ, 0x7 ;  /* 0x00000007ff077424 */ /* 0x000fe400078e00ff */
[----:B------:R-:W-:Y:S01]  /*0340*/  IMAD.MOV.U32 R17, RZ, RZ, 0x9 ;  /* 0x00000009ff117424 */ /* 0x000fe200078e00ff */
[----:B------:R-:W-:Y:S01]  /*0350*/  MOV R21, 0xb ;  /* 0x0000000b00157802 */ /* 0x000fe20000000f00 */
[----:B------:R-:W-:Y:S02]  /*0360*/  IMAD.MOV.U32 R23, RZ, RZ, 0xc ;  /* 0x0000000cff177424 */ /* 0x000fe400078e00ff */
[----:B------:R-:W-:-:S02]  /*0370*/  HFMA2 R25, -RZ, RZ, 0, 7.74860382080078125e-07 ;  /* 0x0000000dff197431 */ /* 0x000fc400000001ff */
[----:B------:R-:W-:Y:S01]  /*0380*/  IMAD.MOV.U32 R0, RZ, RZ, 0x6 ;  /* 0x00000006ff007424 */ /* 0x000fe200078e00ff */
[----:B------:R-:W1:Y:S01]  /*0390*/  LDCU.64 UR4, c[0x4][0x20] ;  /* 0x01000400ff0477ac */ /* 0x000e620008000a00 */
[----:B0-----:R-:W2:Y:S04]  /*03a0*/  LDG.E.64 R10, desc[UR36][R8.64+0x8] ;  /* 0x00000824080a7981 */ /* 0x001ea8000c1e1b00 */
[----:B------:R0:W-:Y:S04]  /*03b0*/  STG.E.64 desc[UR36][R8.64+0x10], R4 ;  /* 0x0000100408007986 */ /* 0x0001e8000c101b24 */
[----:B--2---:R2:W-:Y:S04]  /*03c0*/  ST.E desc[UR36][R10.64], RZ ;  /* 0x000000ff0a007985 */ /* 0x0045e8000c101924 */
[----:B------:R-:W3:Y:S04]  /*03d0*/  LDG.E.64 R12, desc[UR36][R8.64+0x8] ;  /* 0x00000824080c7981 */ /* 0x000ee8000c1e1b00 */
[----:B---3--:R3:W-:Y:S04]  /*03e0*/  ST.E desc[UR36][R12.64+0x4], R6 ;  /* 0x000004060c007985 */ /* 0x0087e8000c101924 */
[----:B------:R-:W4:Y:S04]  /*03f0*/  LDG.E.64 R14, desc[UR36][R8.64+0x8] ;  /* 0x00000824080e7981 */ /* 0x000f28000c1e1b00 */
[----:B----4-:R4:W-:Y:S04]  /*0400*/  ST.E desc[UR36][R14.64+0x8], R3 ;  /* 0x000008030e007985 */ /* 0x0109e8000c101924 */
[----:B------:R-:W5:Y:S04]  /*0410*/  LDG.E.64 R18, desc[UR36][R8.64+0x8] ;  /* 0x0000082408127981 */ /* 0x000f68000c1e1b00 */
[----:B-----5:R-:W-:Y:S04]  /*0420*/  ST.E desc[UR36][R18.64+0xc], R7 ;  /* 0x00000c0712007985 */ /* 0x020fe8000c101924 */
[----:B0-----:R-:W5:Y:S04]  /*0430*/  LDG.E.64 R4, desc[UR36][R8.64+0x8] ;  /* 0x0000082408047981 */ /* 0x001f68000c1e1b00 */
[----:B-----5:R0:W-:Y:S04]  /*0440*/  ST.E desc[UR36][R4.64+0x10], R17 ;  /* 0x0000101104007985 */ /* 0x0201e8000c101924 */
[----:B--2---:R-:W2:Y:S04]  /*0450*/  LDG.E.64 R10, desc[UR36][R8.64+0x8] ;  /* 0x00000824080a7981 */ /* 0x004ea8000c1e1b00 */
[----:B--2---:R2:W-:Y:S04]  /*0460*/  ST.E desc[UR36][R10.64+0x14], R21 ;  /* 0x000014150a007985 */ /* 0x0045e8000c101924 */
[----:B---3--:R-:W3:Y:S04]  /*0470*/  LDG.E.64 R12, desc[UR36][R8.64+0x8] ;  /* 0x00000824080c7981 */ /* 0x008ee8000c1e1b00 */
[----:B---3--:R3:W-:Y:S04]  /*0480*/  ST.E desc[UR36][R12.64+0x18], R23 ;  /* 0x000018170c007985 */ /* 0x0087e8000c101924 */
[----:B----4-:R-:W4:Y:S01]  /*0490*/  LDG.E.64 R14, desc[UR36][R8.64+0x8] ;  /* 0x00000824080e7981 */ /* 0x010f22000c1e1b00 */
[----:B0-----:R-:W-:-:S03]  /*04a0*/  IMAD.MOV.U32 R17, RZ, RZ, 0xf ;  /* 0x0000000fff117424 */ /* 0x001fc600078e00ff */
[----:B----4-:R0:W-:Y:S04]  /*04b0*/  ST.E desc[UR36][R14.64+0x1c], R25 ;  /* 0x00001c190e007985 */ /* 0x0101e8000c101924 */
[----:B------:R-:W4:Y:S04]  /*04c0*/  LDG.E.64 R18, desc[UR36][R8.64+0x8] ;  /* 0x0000082408127981 */ /* 0x000f28000c1e1b00 */
[----:B----4-:R4:W-:Y:S04]  /*04d0*/  ST.E desc[UR36][R18.64+0x20], R17 ;  /* 0x0000201112007985 */ /* 0x0109e8000c101924 */
[----:B------:R-:W5:Y:S01]  /*04e0*/  LDG.E.64 R4, desc[UR36][R8.64+0x8] ;  /* 0x0000082408047981 */ /* 0x000f62000c1e1b00 */
[----:B--2---:R-:W-:-:S03]  /*04f0*/  MOV R21, 0x1 ;  /* 0x0000000100157802 */ /* 0x004fc60000000f00 */
[----:B-----5:R2:W-:Y:S04]  /*0500*/  ST.E desc[UR36][R4.64+0x24], R17 ;  /* 0x0000241104007985 */ /* 0x0205e8000c101924 */
[----:B------:R-:W5:Y:S04]  /*0510*/  LDG.E.64 R10, desc[UR36][R8.64+0x10] ;  /* 0x00001024080a7981 */ /* 0x000f68000c1e1b00 */
[----:B-----5:R5:W-:Y:S04]  /*0520*/  ST.E desc[UR36][R10.64], R21 ;  /* 0x000000150a007985 */ /* 0x020be8000c101924 */
[----:B---3--:R-:W3:Y:S01]  /*0530*/  LDG.E.64 R12, desc[UR36][R8.64+0x10] ;  /* 0x00001024080c7981 */ /* 0x008ee2000c1e1b00 */
[----:B------:R-:W-:-:S03]  /*0540*/  IMAD.MOV.U32 R23, RZ, RZ, 0x3 ;  /* 0x00000003ff177424 */ /* 0x000fc600078e00ff */
[----:B---3--:R3:W-:Y:S04]  /*0550*/  ST.E desc[UR36][R12.64+0x4], R6 ;  /* 0x000004060c007985 */ /* 0x0087e8000c101924 */
[----:B0-----:R-:W4:Y:S04]  /*0560*/  LDG.E.64 R14, desc[UR36][R8.64+0x10] ;  /* 0x00001024080e7981 */ /* 0x001f28000c1e1b00 */
[----:B----4-:R0:W-:Y:S04]  /*0570*/  ST.E desc[UR36][R14.64+0x8], R23 ;  /* 0x000008170e007985 */ /* 0x0101e8000c101924 */
[----:B------:R-:W4:Y:S01]  /*0580*/  LDG.E.64 R18, desc[UR36][R8.64+0x10] ;  /* 0x0000102408127981 */ /* 0x000f22000c1e1b00 */
[----:B--2---:R-:W-:-:S03]  /*0590*/  HFMA2 R17, -RZ, RZ, 0, 2.98023223876953125e-07 ;  /* 0x00000005ff117431 */ /* 0x004fc600000001ff */
[----:B----4-:R2:W-:Y:S04]  /*05a0*/  ST.E desc[UR36][R18.64+0xc], R3 ;  /* 0x00000c0312007985 */ /* 0x0105e8000c101924 */
[----:B------:R-:W4:Y:S04]  /*05b0*/  LDG.E.64 R4, desc[UR36][R8.64+0x10] ;  /* 0x0000102408047981 */ /* 0x000f28000c1e1b00 */
[----:B----4-:R4:W-:Y:S04]  /*05c0*/  ST.E desc[UR36][R4.64+0x10], R17 ;  /* 0x0000101104007985 */ /* 0x0109e8000c101924 */
[----:B-----5:R-:W5:Y:S04]  /*05d0*/  LDG.E.64 R10, desc[UR36][R8.64+0x10] ;  /* 0x00001024080a7981 */ /* 0x020f68000c1e1b00 */
[----:B-----5:R-:W-:Y:S04]  /*05e0*/  ST.E desc[UR36][R10.64+0x14], R0 ;  /* 0x000014000a007985 */ /* 0x020fe8000c101924 */
[----:B---3--:R-:W3:Y:S04]  /*05f0*/  LDG.E.64 R12, desc[UR36][R8.64+0x10] ;  /* 0x00001024080c7981 */ /* 0x008ee8000c1e1b00 */
[----:B---3--:R3:W-:Y:S04]  /*0600*/  ST.E desc[UR36][R12.64+0x18], R7 ;  /* 0x000018070c007985 */ /* 0x0087e8000c101924 */
[----:B0-----:R-:W5:Y:S01]  /*0610*/  LDG.E.64 R14, desc[UR36][R8.64+0x10] ;  /* 0x00001024080e7981 */ /* 0x001f62000c1e1b00 */
[----:B------:R-:W-:-:S03]  /*0620*/  MOV R23, 0x8 ;  /* 0x0000000800177802 */ /* 0x000fc60000000f00 */
[----:B-----5:R0:W-:Y:S04]  /*0630*/  ST.E desc[UR36][R14.64+0x1c], R3 ;  /* 0x00001c030e007985 */ /* 0x0201e8000c101924 */
[----:B--2---:R-:W2:Y:S04]  /*0640*/  LDG.E.64 R18, desc[UR36][R8.64+0x10] ;  /* 0x0000102408127981 */ /* 0x004ea8000c1e1b00 */
[----:B--2---:R-:W-:Y:S04]  /*0650*/  ST.E desc[UR36][R18.64+0x20], R23 ;  /* 0x0000201712007985 */ /* 0x004fe8000c101924 */
[----:B----4-:R-:W2:Y:S04]  /*0660*/  LDG.E.64 R4, desc[UR36][R8.64+0x10] ;  /* 0x0000102408047981 */ /* 0x010ea8000c1e1b00 */
[----:B--2---:R1:W-:Y:S04]  /*0670*/  ST.E desc[UR36][R4.64+0x24], R17 ;  /* 0x0000241104007985 */ /* 0x0043e8000c101924 */
[----:B------:R-:W2:Y:S04]  /*0680*/  LDG.E.64 R20, desc[UR36][R8.64+0x10] ;  /* 0x0000102408147981 */ /* 0x000ea8000c1e1b00 */
[----:B--2---:R-:W-:Y:S04]  /*0690*/  ST.E desc[UR36][R20.64+0x28], R23 ;  /* 0x0000281714007985 */ /* 0x004fe8000c101924 */
[----:B------:R-:W2:Y:S04]  /*06a0*/  LDG.E.64 R26, desc[UR36][R8.64+0x10] ;  /* 0x00001024081a7981 */ /* 0x000ea8000c1e1b00 */
[----:B--2---:R-:W-:Y:S04]  /*06b0*/  ST.E desc[UR36][R26.64+0x2c], R0 ;  /* 0x00002c001a007985 */ /* 0x004fe8000c101924 */
[----:B------:R-:W2:Y:S04]  /*06c0*/  LDG.E.64 R28, desc[UR36][R8.64+0x10] ;  /* 0x00001024081c7981 */ /* 0x000ea8000c1e1b00 */
[----:B--2---:R-:W-:Y:S04]  /*06d0*/  ST.E desc[UR36][R28.64+0x30], R23 ;  /* 0x000030171c007985 */ /* 0x004fe8000c101924 */
[----:B---3--:R-:W2:Y:S04]  /*06e0*/  LDG.E.64 R6, desc[UR36][R8.64+0x10] ;  /* 0x0000102408067981 */ /* 0x008ea8000c1e1b00 */
[----:B--2---:R2:W-:Y:S04]  /*06f0*/  ST.E desc[UR36][R6.64+0x34], RZ ;  /* 0x000034ff06007985 */ /* 0x0045e8000c101924 */
[----:B------:R-:W3:Y:S04]  /*0700*/  LDG.E.64 R10, desc[UR36][R8.64+0x10] ;  /* 0x00001024080a7981 */ /* 0x000ee8000c1e1b00 */
[----:B---3--:R3:W-:Y:S04]  /*0710*/  ST.E desc[UR36][R10.64+0x38], R0 ;  /* 0x000038000a007985 */ /* 0x0087e8000c101924 */
[----:B------:R-:W4:Y:S02]  /*0720*/  LDG.E.64 R12, desc[UR36][R8.64+0x8] ;  /* 0x00000824080c7981 */ /* 0x000f24000c1e1b00 */
[----:B----4-:R-:W-:-:S06]  /*0730*/  IMAD.WIDE R12, R24, 0x4, R12 ;  /* 0x00000004180c7825 */ /* 0x010fcc00078e020c */
[----:B------:R-:W4:Y:S01]  /*0740*/  LD.E R12, desc[UR36][R12.64] ;  /* 0x000000240c0c7980 */ /* 0x000f22000c101900 */
[----:B0-----:R3:W0:Y:S01]  /*0750*/  LDC.64 R14, c[0x4][R16] ;  /* 0x01000000100e7b82 */ /* 0x0016220000000a00 */
[----:B-1----:R-:W-:Y:S01]  /*0760*/  IMAD.U32 R4, RZ, RZ, UR4 ;  /* 0x00000004ff047e24 */ /* 0x002fe2000f8e00ff */
[----:B------:R-:W-:Y:S01]  /*0770*/  MOV R5, UR5 ;  /* 0x0000000500057c02 */ /* 0x000fe20008000f00 */
[----:B--2---:R-:W-:Y:S01]  /*0780*/  IMAD.MOV.U32 R6, RZ, RZ, R22 ;  /* 0x000000ffff067224 */ /* 0x004fe200078e0016 */
[----:B------:R-:W-:Y:S01]  /*0790*/  MOV R7, R2 ;  /* 0x0000000200077202 */ /* 0x000fe20000000f00 */
[----:B0---4-:R3:W-:Y:S06]  /*07a0*/  STL [R1], R12 ;  /* 0x0000000c01007387 */ /* 0x0117ec0000100800 */
[----:B------:R-:W-:-:S07]  /*07b0*/  LEPC R20, `(.L_x_3) ;  /* 0x000000001014794e */ /* 0x000fce0000000000 */
[----:B---3--:R-:W-:Y:S05]  /*07c0*/  CALL.ABS.NOINC R14 ;  /* 0x000000000e007343 */ /* 0x008fea0003c00000 */
.L_x_3:
[----:B------:R-:W0:Y:S01]  /*07d0*/  LDC.64 R10, c[0x0][0x380] ;  /* 0x0000e000ff0a7b82 */ /* 0x000e220000000a00 */
[----:B------:R-:W1:Y:S01]  /*07e0*/  LDCU.64 UR4, c[0x4][0x28] ;  /* 0x01000500ff0477ac */ /* 0x000e620008000a00 */
[----:B0-----:R-:W2:Y:S02]  /*07f0*/  LDG.E.64 R8, desc[UR36][R10.64+0x8] ;  /* 0x000008240a087981 */ /* 0x001ea4000c1e1b00 */
[----:B--2---:R-:W-:-:S06]  /*0800*/  IMAD.WIDE R8, R24, 0x4, R8 ;  /* 0x0000000418087825 */ /* 0x004fcc00078e0208 */
[----:B------:R-:W2:Y:S01]  /*0810*/  LD.E R8, desc[UR36][R8.64+0x4] ;  /* 0x0000042408087980 */ /* 0x000ea2000c101900 */
[----:B------:R-:W0:Y:S01]  /*0820*/  LDC.64 R16, c[0x4][R16] ;  /* 0x0100000010107b82 */ /* 0x000e220000000a00 */
[----:B-1----:R-:W-:Y:S01]  /*0830*/  IMAD.U32 R4, RZ, RZ, UR4 ;  /* 0x00000004ff047e24 */ /* 0x002fe2000f8e00ff */
[----:B------:R-:W-:Y:S01]  /*0840*/  MOV R5, UR5 ;  /* 0x0000000500057c02 */ /* 0x000fe20008000f00 */
[----:B------:R-:W-:Y:S01]  /*0850*/  IMAD.MOV.U32 R6, RZ, RZ, R22 ;  /* 0x000000ffff067224 */ /* 0x000fe200078e0016 */
[----:B------:R-:W-:Y:S01]  /*0860*/  MOV R7, R2 ;  /* 0x0000000200077202 */ /* 0x000fe20000000f00 */
[----:B0-2---:R1:W-:Y:S06]  /*0870*/  STL [R1], R8 ;  /* 0x0000000801007387 */ /* 0x0053ec0000100800 */
[----:B------:R-:W-:-:S07]  /*0880*/  LEPC R20, `(.L_x_4) ;  /* 0x000000001014794e */ /* 0x000fce0000000000 */
[----:B-1----:R-:W-:Y:S05]  /*0890*/  CALL.ABS.NOINC R16 ;  /* 0x0000000010007343 */ /* 0x002fea0003c00000 */
.L_x_4:
[----:B------:R-:W0:Y:S02]  /*08a0*/  LDC.64 R6, c[0x0][0x380] ;  /* 0x0000e000ff067b82 */ /* 0x000e240000000a00 */
[----:B0-----:R-:W2:Y:S02]  /*08b0*/  LDG.E.64 R4, desc[UR36][R6.64+0x8] ;  /* 0x0000082406047981 */ /* 0x001ea4000c1e1b00 */
[----:B--2---:R-:W-:-:S05]  /*08c0*/  IMAD.WIDE R4, R24, 0x4, R4 ;  /* 0x0000000418047825 */ /* 0x004fca00078e0204 */
[----:B------:R-:W2:Y:S04]  /*08d0*/  LD.E R26, desc[UR36][R4.64] ;  /* 0x00000024041a7980 */ /* 0x000ea8000c101900 */
[----:B------:R-:W2:Y:S02]  /*08e0*/  LD.E R3, desc[UR36][R4.64+0x4] ;  /* 0x0000042404037980 */ /* 0x000ea4000c101900 */
[----:B--2---:R-:W-:-:S13]  /*08f0*/  ISETP.GE.AND P0, PT, R26, R3, PT ;  /* 0x000000031a00720c */ /* 0x004fda0003f06270 */
[----:B------:R-:W-:Y:S05]  /*0900*/  @P0 EXIT ;  /* 0x000000000000094d */ /* 0x000fea0003800000 */
.L_x_10:
[----:B------:R-:W-:Y:S01]  /*0910*/  MOV R23, 0x0 ;  /* 0x0000000000177802 */ /* 0x000fe20000000f00 */
[----:B------:R0:W-:Y:S01]  /*0920*/  STL [R1], R26 ;  /* 0x0000001a01007387 */ /* 0x0001e20000100800 */
[----:B------:R-:W1:Y:S01]  /*0930*/  LDCU.64 UR4, c[0x4][0x30] ;  /* 0x01000600ff0477ac */ /* 0x000e620008000a00 */
[----:B------:R-:W-:Y:S01]  /*0940*/  IMAD.MOV.U32 R6, RZ, RZ, R22 ;  /* 0x000000ffff067224 */ /* 0x000fe200078e0016 */
[----:B------:R0:W2:Y:S01]  /*0950*/  LDC.64 R8, c[0x4][R23] ;  /* 0x0100000017087b82 */ /* 0x0000a20000000a00 */
[----:B------:R-:W-:Y:S01]  /*0960*/  MOV R7, R2 ;  /* 0x0000000200077202 */ /* 0x000fe20000000f00 */
[----:B-1----:R-:W-:Y:S01]  /*0970*/  IMAD.U32 R4, RZ, RZ, UR4 ;  /* 0x00000004ff047e24 */ /* 0x002fe2000f8e00ff */
[----:B0-----:R-:W-:-:S07]  /*0980*/  MOV R5, UR5 ;  /* 0x0000000500057c02 */ /* 0x001fce0008000f00 */
[----:B------:R-:W-:-:S07]  /*0990*/  LEPC R20, `(.L_x_5) ;  /* 0x000000001014794e */ /* 0x000fce0000000000 */
[----:B--2---:R-:W-:Y:S05]  /*09a0*/  CALL.ABS.NOINC R8 ;  /* 0x0000000008007343 */ /* 0x004fea0003c00000 */
.L_x_5:
[----:B------:R-:W0:Y:S01]  /*09b0*/  LDC.64 R10, c[0x0][0x380] ;  /* 0x0000e000ff0a7b82 */ /* 0x000e220000000a00 */
[----:B------:R-:W1:Y:S01]  /*09c0*/  LDCU.64 UR4, c[0x4][0x38] ;  /* 0x01000700ff0477ac */ /* 0x000e620008000a00 */
[----:B0-----:R-:W2:Y:S02]  /*09d0*/  LDG.E.64 R8, desc[UR36][R10.64+0x10] ;  /* 0x000010240a087981 */ /* 0x001ea4000c1e1b00 */
[----:B--2---:R-:W-:-:S05]  /*09e0*/  IMAD.WIDE R8, R26, 0x4, R8 ;  /* 0x000000041a087825 */ /* 0x004fca00078e0208 */
[----:B------:R-:W2:Y:S01]  /*09f0*/  LD.E R19, desc[UR36][R8.64] ;  /* 0x0000002408137980 */ /* 0x000ea2000c101900 */
[----:B------:R0:W3:Y:S01]  /*0a00*/  LDC.64 R12, c[0x4][R23] ;  /* 0x01000000170c7b82 */ /* 0x0000e20000000a00 */
[----:B-1----:R-:W-:Y:S01]  /*0a10*/  IMAD.U32 R4, RZ, RZ, UR4 ;  /* 0x00000004ff047e24 */ /* 0x002fe2000f8e00ff */
[----:B------:R-:W-:Y:S01]  /*0a20*/  MOV R5, UR5 ;  /* 0x0000000500057c02 */ /* 0x000fe20008000f00 */
[----:B------:R-:W-:Y:S01]  /*0a30*/  IMAD.MOV.U32 R6, RZ, RZ, R22 ;  /* 0x000000ffff067224 */ /* 0x000fe200078e0016 */
[----:B------:R-:W-:Y:S01]  /*0a40*/  MOV R7, R2 ;  /* 0x0000000200077202 */ /* 0x000fe20000000f00 */
[----:B--23--:R0:W-:Y:S06]  /*0a50*/  STL [R1], R19 ;  /* 0x0000001301007387 */ /* 0x00c1ec0000100800 */
[----:B------:R-:W-:-:S07]  /*0a60*/  LEPC R20, `(.L_x_6) ;  /* 0x000000001014794e */ /* 0x000fce0000000000 */
[----:B0-----:R-:W-:Y:S05]  /*0a70*/  CALL.ABS.NOINC R12 ;  /* 0x000000000c007343 */ /* 0x001fea0003c00000 */
.L_x_6:
[----:B------:R-:W0:Y:S02]  /*0a80*/  LDC.64 R16, c[0x0][0x388] ;  /* 0x0000e200ff107b82 */ /* 0x000e240000000a00 */
[----:B0-----:R-:W-:-:S05]  /*0a90*/  IMAD.WIDE R16, R19, 0x4, R16 ;  /* 0x0000000413107825 */ /* 0x001fca00078e0210 */
[----:B------:R-:W2:Y:S01]  /*0aa0*/  LDG.E R0, desc[UR36][R16.64] ;  /* 0x0000002410007981 */ /* 0x000ea2000c1e1900 */
[----:B------:R-:W-:Y:S01]  /*0ab0*/  BSSY.RECONVERGENT B6, `(.L_x_7) ;  /* 0x0000014000067945 */ /* 0x000fe20003800200 */
[----:B--2---:R-:W-:-:S13]  /*0ac0*/  ISETP.NE.AND P0, PT, R0, 0x7fffffff, PT ;  /* 0x7fffffff0000780c */ /* 0x004fda0003f05270 */
[----:B------:R-:W-:Y:S05]  /*0ad0*/  @P0 BRA `(.L_x_8) ;  /* 0x0000000000440947 */ /* 0x000fea0003800000 */
[----:B------:R-:W0:Y:S01]  /*0ae0*/  LDC.64 R8, c[0x0][0x398] ;  /* 0x0000e600ff087b82 */ /* 0x000e220000000a00 */
[----:B------:R-:W1:Y:S01]  /*0af0*/  LDCU.64 UR4, c[0x4][0x40] ;  /* 0x01000800ff0477ac */ /* 0x000e620008000a00 */
[----:B0-----:R-:W2:Y:S06]  /*0b00*/  LDG.E R18, desc[UR36][R8.64] ;  /* 0x0000002408127981 */ /* 0x001eac000c1e1900 */
[----:B------:R0:W3:Y:S01]  /*0b10*/  LDC.64 R10, c[0x4][R23] ;  /* 0x01000000170a7b82 */ /* 0x0000e20000000a00 */
[----:B-1----:R-:W-:Y:S01]  /*0b20*/  IMAD.U32 R4, RZ, RZ, UR4 ;  /* 0x00000004ff047e24 */ /* 0x002fe2000f8e00ff */
[----:B------:R-:W-:Y:S01]  /*0b30*/  MOV R5, UR5 ;  /* 0x0000000500057c02 */ /* 0x000fe20008000f00 */
[----:B------:R-:W-:Y:S01]  /*0b40*/  IMAD.MOV.U32 R6, RZ, RZ, R22 ;  /* 0x000000ffff067224 */ /* 0x000fe200078e0016 */
[----:B------:R-:W-:Y:S01]  /*0b50*/  MOV R7, R2 ;  /* 0x0000000200077202 */ /* 0x000fe20000000f00 */
[----:B--23--:R0:W-:Y:S06]  /*0b60*/  STL.64 [R1], R18 ;  /* 0x0000001201007387 */ /* 0x00c1ec0000100a00 */
[----:B------:R-:W-:-:S07]  /*0b70*/  LEPC R20, `(.L_x_9) ;  /* 0x000000001014794e */ /* 0x000fce0000000000 */
[----:B0-----:R-:W-:Y:S05]  /*0b80*/  CALL.ABS.NOINC R10 ;  /* 0x000000000a007343 */ /* 0x001fea0003c00000 */
.L_x_9:
[----:B------:R-:W0:Y:S02]  /*0b90*/  LDC.64 R6, c[0x0][0x398] ;  /* 0x0000e600ff067b82 */ /* 0x000e240000000a00 */
[----:B0-----:R-:W2:Y:S06]  /*0ba0*/  LDG.E R7, desc[UR36][R6.64] ;  /* 0x0000002406077981 */ /* 0x001eac000c1e1900 */
[----:B------:R-:W0:Y:S01]  /*0bb0*/  LDC.64 R4, c[0x0][0x390] ;  /* 0x0000e400ff047b82 */ /* 0x000e220000000a00 */
[----:B------:R-:W-:Y:S01]  /*0bc0*/  IMAD.MOV.U32 R3, RZ, RZ, 0x1 ;  /* 0x00000001ff037424 */ /* 0x000fe200078e00ff */
[----:B--2---:R1:W-:Y:S04]  /*0bd0*/  STG.E desc[UR36][R16.64], R7 ;  /* 0x0000000710007986 */ /* 0x0043e8000c101924 */
[----:B0-----:R1:W-:Y:S02]  /*0be0*/  STG.E desc[UR36][R4.64], R3 ;  /* 0x0000000304007986 */ /* 0x0013e4000c101924 */
.L_x_8:
[----:B------:R-:W-:Y:S05]  /*0bf0*/  BSYNC.RECONVERGENT B6 ;  /* 0x0000000000067941 */ /* 0x000fea0003800200 */
.L_x_7:
[----:B-1----:R-:W0:Y:S02]  /*0c00*/  LDC.64 R6, c[0x0][0x380] ;  /* 0x0000e000ff067b82 */ /* 0x002e240000000a00 */
[----:B0-----:R-:W2:Y:S02]  /*0c10*/  LDG.E.64 R4, desc[UR36][R6.64+0x8] ;  /* 0x0000082406047981 */ /* 0x001ea4000c1e1b00 */
[----:B--2---:R-:W-:-:S06]  /*0c20*/  IMAD.WIDE R4, R24, 0x4, R4 ;  /* 0x0000000418047825 */ /* 0x004fcc00078e0204 */
[----:B------:R-:W2:Y:S01]  /*0c30*/  LD.E R5, desc[UR36][R4.64+0x4] ;  /* 0x0000042404057980 */ /* 0x000ea2000c101900 */
[----:B------:R-:W-:-:S04]  /*0c40*/  IADD3 R26, PT, PT, R26, 0x1, RZ ;  /* 0x000000011a1a7810 */ /* 0x000fc80007ffe0ff */
[----:B--2---:R-:W-:-:S13]  /*0c50*/  ISETP.GE.AND P0, PT, R26, R5, PT ;  /* 0x000000051a00720c */ /* 0x004fda0003f06270 */
[----:B------:R-:W-:Y:S05]  /*0c60*/  @!P0 BRA `(.L_x_10) ;  /* 0xfffffffc00288947 */ /* 0x000fea000383ffff */
[----:B------:R-:W-:Y:S05]  /*0c70*/  EXIT ;  /* 0x000000000000794d */ /* 0x000fea0003800000 */
.L_x_11:
[----:B------:R-:W-:-:S00]  /*0c80*/  BRA `(.L_x_11) ;  /* 0xfffffffc00fc7947 */ /* 0x000fc0000383ffff */
[----:B------:R-:W-:-:S00]  /*0c90*/  NOP ;  /* 0x0000000000007918 */ /* 0x000fc00000000000 */
        /* <DEDUP_REMOVED lines=14> */
.L_x_14:


//--------------------- .text._Z3fooP8CSRGraphi   --------------------------
	.section	.text._Z3fooP8CSRGraphi,"ax",@progbits
	.align	128
        .global         _Z3fooP8CSRGraphi
        .type           _Z3fooP8CSRGraphi,@function
        .size           _Z3fooP8CSRGraphi,(.L_x_15 - _Z3fooP8CSRGraphi)
        .other          _Z3fooP8CSRGraphi,@"STO_CUDA_ENTRY STV_DEFAULT"
_Z3fooP8CSRGraphi:
.text._Z3fooP8CSRGraphi:
[----:B------:R-:W0:Y:S01]  /*0000*/  LDC R1, c[0x0][0x37c] ;  /* 0x0000df00ff017b82 */ /* 0x000e220000000800 */
[----:B------:R-:W1:Y:S01]  /*0010*/  S2R R3, SR_TID.X ;  /* 0x0000000000037919 */ /* 0x000e620000002100 */
[----:B------:R-:W2:Y:S06]  /*0020*/  LDCU UR5, c[0x0][0x2fc] ;  /* 0x00005f80ff0577ac */ /* 0x000eac0008000800 */
[----:B------:R-:W1:Y:S01]  /*0030*/  S2UR UR6, SR_CTAID.X ;  /* 0x00000000000679c3 */ /* 0x000e620000002500 */
[----:B0-----:R-:W-:Y:S01]  /*0040*/  VIADD R1, R1, 0xfffffff8 ;  /* 0xfffffff801017836 */ /* 0x001fe20000000000 */
[----:B------:R-:W0:Y:S01]  /*0050*/  LDCU UR7, c[0x0][0x388] ;  /* 0x00007100ff0777ac */ /* 0x000e220008000800 */
[----:B------:R-:W3:Y:S05]  /*0060*/  LDCU UR4, c[0x0][0x2f8] ;  /* 0x00005f00ff0477ac */ /* 0x000eea0008000800 */
[----:B------:R-:W1:Y:S01]  /*0070*/  LDC R0, c[0x0][0x360] ;  /* 0x0000d800ff007b82 */ /* 0x000e620000000800 */
[----:B---3--:R-:W-:-:S05]  /*0080*/  IADD3 R6, P1, PT, R1, UR4, RZ ;  /* 0x0000000401067c10 */ /* 0x008fca000ff3e0ff */
[----:B--2---:R-:W-:Y:S02]  /*0090*/  IMAD.X R7, RZ, RZ, UR5, P1 ;  /* 0x00000005ff077e24 */ /* 0x004fe400088e06ff */
[----:B-1----:R-:W-:-:S05]  /*00a0*/  IMAD R0, R0, UR6, R3 ;  /* 0x0000000600007c24 */ /* 0x002fca000f8e0203 */
[----:B0-----:R-:W-:-:S13]  /*00b0*/  ISETP.GE.AND P0, PT, R0, UR7, PT ;  /* 0x0000000700007c0c */ /* 0x001fda000bf06270 */
[----:B------:R-:W-:Y:S05]  /*00c0*/  @P0 EXIT ;  /* 0x000000000000094d */ /* 0x000fea0003800000 */
[----:B------:R-:W0:Y:S01]  /*00d0*/  LDC.64 R2, c[0x0][0x380] ;  /* 0x0000e000ff027b82 */ /* 0x000e220000000a00 */
[----:B------:R-:W0:Y:S02]  /*00e0*/  LDCU.64 UR4, c[0x0][0x358] ;  /* 0x00006b00ff0477ac */ /* 0x000e240008000a00 */
[----:B0-----:R-:W2:Y:S01]  /*00f0*/  LDG.E R2, desc[UR4][R2.64] ;  /* 0x0000000402027981 */ /* 0x001ea2000c1e1900 */
[----:B------:R-:W-:Y:S01]  /*0100*/  MOV R0, 0x0 ;  /* 0x0000000000007802 */ /* 0x000fe20000000f00 */
[----:B------:R-:W0:Y:S03]  /*0110*/  LDCU.64 UR4, c[0x4][0x10] ;  /* 0x01000200ff0477ac */ /* 0x000e260008000a00 */
[----:B------:R1:W3:Y:S01]  /*0120*/  LDC.64 R8, c[0x4][R0] ;  /* 0x0100000000087b82 */ /* 0x0002e20000000a00 */
[----:B0-----:R-:W-:Y:S01]  /*0130*/  MOV R4, UR4 ;  /* 0x0000000400047c02 */ /* 0x001fe20008000f00 */
[----:B------:R-:W-:Y:S01]  /*0140*/  IMAD.U32 R5, RZ, RZ, UR5 ;  /* 0x00000005ff057e24 */ /* 0x000fe2000f8e00ff */
[----:B--23--:R1:W-:Y:S06]  /*0150*/  STL [R1], R2 ;  /* 0x0000000201007387 */ /* 0x00c3ec0000100800 */
[----:B------:R-:W-:-:S07]  /*0160*/  LEPC R20, `(.L_x_12) ;  /* 0x000000001014794e */ /* 0x000fce0000000000 */
[----:B-1----:R-:W-:Y:S05]  /*0170*/  CALL.ABS.NOINC R8 ;  /* 0x0000000008007343 */ /* 0x002fea0003c00000 */
.L_x_12:
[----:B------:R-:W-:Y:S05]  /*0180*/  EXIT ;  /* 0x000000000000794d */ /* 0x000fea0003800000 */
.L_x_13:
        /* <DEDUP_REMOVED lines=15> */
.L_x_15:


//--------------------- .nv.global.init           --------------------------
	.section	.nv.global.init,"aw",@progbits
.nv.global.init:
	.type		$str$4,@object
	.size		$str$4,($str$5 - $str$4)
$str$4:
        /*0000*/ 	.byte	0x65, 0x64, 0x67, 0x65, 0x20, 0x69, 0x64, 0x20, 0x3d, 0x20, 0x25, 0x64, 0x0a, 0x00
	.type		$str$5,@object
	.size		$str$5,($str - $str$5)
$str$5:
        /*000e*/ 	.byte	0x6e, 0x65, 0x69, 0x67, 0x68, 0x62, 0x6f, 0x72, 0x20, 0x69, 0x64, 0x20, 0x3d, 0x20, 0x25, 0x64
        /*001e*/ 	.byte	0x0a, 0x00
	.type		$str,@object
	.size		$str,($str$3 - $str)
$str:
        /*0020*/ 	.byte	0x67, 0x72, 0x61, 0x70, 0x68, 0x20, 0x6e, 0x5f, 0x76, 0x65, 0x72, 0x74, 0x69, 0x63, 0x65, 0x73
        /*0030*/ 	.byte	0x20, 0x3d, 0x20, 0x25, 0x64, 0x0a, 0x00
	.type		$str$3,@object
	.size		$str$3,($str$2 - $str$3)
$str$3:
        /*0037*/ 	.byte	0x56, 0x65, 0x72, 0x74, 0x65, 0x78, 0x20, 0x65, 0x6e, 0x64, 0x73, 0x20, 0x61, 0x74, 0x20, 0x65
        /*0047*/ 	.byte	0x64, 0x67, 0x65, 0x20, 0x69, 0x64, 0x20, 0x3d, 0x20, 0x25, 0x64, 0x0a, 0x00
	.type		$str$2,@object
	.size		$str$2,($str$6 - $str$2)
$str$2:
        /*0054*/ 	.byte	0x56, 0x65, 0x72, 0x74, 0x65, 0x78, 0x20, 0x62, 0x65, 0x67, 0x69, 0x6e, 0x73, 0x20, 0x61, 0x74
        /*0064*/ 	.byte	0x20, 0x65, 0x64, 0x67, 0x65, 0x20, 0x69, 0x64, 0x20, 0x3d, 0x20, 0x25, 0x64, 0x0a, 0x00
	.type		$str$6,@object
	.size		$str$6,($str$1 - $str$6)
$str$6:
        /*0073*/ 	.byte	0x6e, 0x65, 0x77, 0x20, 0x6e, 0x65, 0x69, 0x67, 0x68, 0x62, 0x6f, 0x72, 0x20, 0x69, 0x64, 0x20
        /*0083*/ 	.byte	0x61, 0x64, 0x64, 0x65, 0x64, 0x20, 0x74, 0x6f, 0x20, 0x6c, 0x65, 0x76, 0x65, 0x6c, 0x20, 0x25
        /*0093*/ 	.byte	0x64, 0x20, 0x3d, 0x20, 0x25, 0x64, 0x0a, 0x00
	.type		$str$1,@object
	.size		$str$1,(.L_1 - $str$1)
$str$1:
        /*009b*/ 	.byte	0x49, 0x74, 0x65, 0x72, 0x61, 0x74, 0x69, 0x6e, 0x67, 0x20, 0x6f, 0x76, 0x65, 0x72, 0x20, 0x61
        /*00ab*/ 	.byte	0x6c, 0x6c, 0x20, 0x65, 0x64, 0x67, 0x65, 0x73, 0x20, 0x61, 0x73, 0x73, 0x6f, 0x63, 0x69, 0x61
        /*00bb*/ 	.byte	0x74, 0x65, 0x64, 0x20, 0x77, 0x69, 0x74, 0x68, 0x20, 0x76, 0x65, 0x72, 0x74, 0x65, 0x78, 0x20
        /*00cb*/ 	.byte	0x69, 0x64, 0x20, 0x3d, 0x20, 0x25, 0x64, 0x0a, 0x00
.L_1:


//--------------------- .nv.shared.reserved.0     --------------------------
	.section	.nv.shared.reserved.0,"aw",@nobits
	.weak		__nv_reservedSMEM_offset_0_alias
	.size		__nv_reservedSMEM_offset_0_alias, 0, 64
	.other		__nv_reservedSMEM_offset_0_alias,@"STO_CUDA_RESERVED_SHARED STV_DEFAULT"
__nv_reservedSMEM_offset_0_alias:
	.zero		0
	.zero		64


//--------------------- .nv.constant0._Z10bfs_kernelP8CSRGraphPiS1_S1_ --------------------------
	.section	.nv.constant0._Z10bfs_kernelP8CSRGraphPiS1_S1_,"a",@progbits
	.sectionflags	@""
	.align	4
.nv.constant0._Z10bfs_kernelP8CSRGraphPiS1_S1_:
	.zero		928


//--------------------- .nv.constant0._Z3fooP8CSRGraphi --------------------------
	.section	.nv.constant0._Z3fooP8CSRGraphi,"a",@progbits
	.sectionflags	@""
	.align	4
.nv.constant0._Z3fooP8CSRGraphi:
	.zero		908


//--------------------- SYMBOLS --------------------------

	.type		.nv.reservedSmem.offset0,@object
	.size		.nv.reservedSmem.offset0,0x4
	.type		vprintf,@function
	.type		malloc,@function
